	.headerflags	@"EF_CUDA_TEXMODE_UNIFIED EF_CUDA_64BIT_ADDRESS EF_CUDA_ACCELERATORS EF_CUDA_SM90 EF_CUDA_VIRTUAL_SM(EF_CUDA_SM90)"
	.elftype	@"ET_EXEC"


//--------------------- .nv.info                  --------------------------
	.section	.nv.info,"",@"SHT_CUDA_INFO"
	.align	4


	//----- nvinfo : EIATTR_REGCOUNT
	.align		4
        /*0000*/ 	.byte	0x04, 0x2f
        /*0002*/ 	.short	(.L_3 - .L_2)
	.align		4
.L_2:
        /*0004*/ 	.word	index@(triton_poi_fused__native_batch_norm_legit_no_training_relu_24)
        /*0008*/ 	.word	0x00000024


	//----- nvinfo : EIATTR_MIN_STACK_SIZE
	.align		4
.L_3:
        /*000c*/ 	.byte	0x04, 0x12
        /*000e*/ 	.short	(.L_5 - .L_4)
	.align		4
.L_4:
        /*0010*/ 	.word	index@(triton_poi_fused__native_batch_norm_legit_no_training_relu_24)
        /*0014*/ 	.word	0x00000000


	//----- nvinfo : EIATTR_FRAME_SIZE
	.align		4
.L_5:
        /*0018*/ 	.byte	0x04, 0x11
        /*001a*/ 	.short	(.L_7 - .L_6)
	.align		4
.L_6:
        /*001c*/ 	.word	index@(triton_poi_fused__native_batch_norm_legit_no_training_relu_24)
        /*0020*/ 	.word	0x00000000


	//----- nvinfo : EIATTR_MIN_STACK_SIZE
	.align		4
.L_7:
        /*0024*/ 	.byte	0x04, 0x12
        /*0026*/ 	.short	(.L_9 - .L_8)
	.align		4
.L_8:
        /*0028*/ 	.word	index@(triton_poi_fused__native_batch_norm_legit_no_training_relu_24)
        /*002c*/ 	.word	0x00000000
.L_9:


//--------------------- .nv.info.triton_poi_fused__native_batch_norm_legit_no_training_relu_24 --------------------------
	.section	.nv.info.triton_poi_fused__native_batch_norm_legit_no_training_relu_24,"",@"SHT_CUDA_INFO"
	.sectionflags	@""
	.align	4


	//----- nvinfo : EIATTR_CUDA_API_VERSION
	.align		4
        /*0000*/ 	.byte	0x04, 0x37
        /*0002*/ 	.short	(.L_11 - .L_10)
.L_10:
        /*0004*/ 	.word	0x0000007c


	//----- nvinfo : EIATTR_KPARAM_INFO
	.align		4
.L_11:
        /*0008*/ 	.byte	0x04, 0x17
        /*000a*/ 	.short	(.L_13 - .L_12)
.L_12:
        /*000c*/ 	.word	0x00000000
        /*0010*/ 	.short	0x0007
        /*0012*/ 	.short	0x0034
        /*0014*/ 	.byte	0x00, 0xf0, 0x11, 0x00


	//----- nvinfo : EIATTR_KPARAM_INFO
	.align		4
.L_13:
        /*0018*/ 	.byte	0x04, 0x17
        /*001a*/ 	.short	(.L_15 - .L_14)
.L_14:
        /*001c*/ 	.word	0x00000000
        /*0020*/ 	.short	0x0006
        /*0022*/ 	.short	0x0030
        /*0024*/ 	.byte	0x00, 0xf0, 0x11, 0x00


	//----- nvinfo : EIATTR_KPARAM_INFO
	.align		4
.L_15:
        /*0028*/ 	.byte	0x04, 0x17
        /*002a*/ 	.short	(.L_17 - .L_16)
.L_16:
        /*002c*/ 	.word	0x00000000
        /*0030*/ 	.short	0x0005
        /*0032*/ 	.short	0x0028
        /*0034*/ 	.byte	0x00, 0xf4, 0x21, 0x00


	//----- nvinfo : EIATTR_KPARAM_INFO
	.align		4
.L_17:
        /*0038*/ 	.byte	0x04, 0x17
        /*003a*/ 	.short	(.L_19 - .L_18)
.L_18:
        /*003c*/ 	.word	0x00000000
        /*0040*/ 	.short	0x0004
        /*0042*/ 	.short	0x0020
        /*0044*/ 	.byte	0x00, 0xf4, 0x21, 0x00


	//----- nvinfo : EIATTR_KPARAM_INFO
	.align		4
.L_19:
        /*0048*/ 	.byte	0x04, 0x17
        /*004a*/ 	.short	(.L_21 - .L_20)
.L_20:
        /*004c*/ 	.word	0x00000000
        /*0050*/ 	.short	0x0003
        /*0052*/ 	.short	0x0018
        /*0054*/ 	.byte	0x00, 0xf4, 0x21, 0x00


	//----- nvinfo : EIATTR_KPARAM_INFO
	.align		4
.L_21:
        /*0058*/ 	.byte	0x04, 0x17
        /*005a*/ 	.short	(.L_23 - .L_22)
.L_22:
        /*005c*/ 	.word	0x00000000
        /*0060*/ 	.short	0x0002
        /*0062*/ 	.short	0x0010
        /*0064*/ 	.byte	0x00, 0xf4, 0x21, 0x00


	//----- nvinfo : EIATTR_KPARAM_INFO
	.align		4
.L_23:
        /*0068*/ 	.byte	0x04, 0x17
        /*006a*/ 	.short	(.L_25 - .L_24)
.L_24:
        /*006c*/ 	.word	0x00000000
        /*0070*/ 	.short	0x0001
        /*0072*/ 	.short	0x0008
        /*0074*/ 	.byte	0x00, 0xf4, 0x21, 0x00


	//----- nvinfo : EIATTR_KPARAM_INFO
	.align		4
.L_25:
        /*0078*/ 	.byte	0x04, 0x17
        /*007a*/ 	.short	(.L_27 - .L_26)
.L_26:
        /*007c*/ 	.word	0x00000000
        /*0080*/ 	.short	0x0000
        /*0082*/ 	.short	0x0000
        /*0084*/ 	.byte	0x00, 0xf4, 0x21, 0x00


	//----- nvinfo : EIATTR_SPARSE_MMA_MASK
	.align		4
.L_27:
        /*0088*/ 	.byte	0x03, 0x50
        /*008a*/ 	.short	0x0000


	//----- nvinfo : EIATTR_MAXREG_COUNT
	.align		4
        /*008c*/ 	.byte	0x03, 0x1b
        /*008e*/ 	.short	0x00ff


	//----- nvinfo : EIATTR_EXIT_INSTR_OFFSETS
	.align		4
        /*0090*/ 	.byte	0x04, 0x1c
        /*0092*/ 	.short	(.L_29 - .L_28)


	//   ....[0]....
.L_28:
        /*0094*/ 	.word	0x00000f70


	//   ....[1]....
        /*0098*/ 	.word	0x00000fc0


	//----- nvinfo : EIATTR_REQNTID
	.align		4
.L_29:
        /*009c*/ 	.byte	0x04, 0x10
        /*009e*/ 	.short	(.L_31 - .L_30)
.L_30:
        /*00a0*/ 	.word	0x00000080
        /*00a4*/ 	.word	0x00000001
        /*00a8*/ 	.word	0x00000001


	//----- nvinfo : EIATTR_CBANK_PARAM_SIZE
	.align		4
.L_31:
        /*00ac*/ 	.byte	0x03, 0x19
        /*00ae*/ 	.short	0x0038


	//----- nvinfo : EIATTR_PARAM_CBANK
	.align		4
        /*00b0*/ 	.byte	0x04, 0x0a
        /*00b2*/ 	.short	(.L_33 - .L_32)
	.align		4
.L_32:
        /*00b4*/ 	.word	index@(.nv.constant0.triton_poi_fused__native_batch_norm_legit_no_training_relu_24)
        /*00b8*/ 	.short	0x0210
        /*00ba*/ 	.short	0x0038


	//----- nvinfo : EIATTR_SW_WAR
	.align		4
.L_33:
        /*00bc*/ 	.byte	0x04, 0x36
        /*00be*/ 	.short	(.L_35 - .L_34)
.L_34:
        /*00c0*/ 	.word	0x00000008
.L_35:


//--------------------- .nv.callgraph             --------------------------
	.section	.nv.callgraph,"",@"SHT_CUDA_CALLGRAPH"
	.align	4
	.sectionentsize	8
	.align		4
        /*0000*/ 	.word	0x00000000
	.align		4
        /*0004*/ 	.word	0xffffffff
	.align		4
        /*0008*/ 	.word	0x00000000
	.align		4
        /*000c*/ 	.word	0xfffffffe
	.align		4
        /*0010*/ 	.word	0x00000000
	.align		4
        /*0014*/ 	.word	0xfffffffd
	.align		4
        /*0018*/ 	.word	0x00000000
	.align		4
        /*001c*/ 	.word	0xfffffffc


//--------------------- .nv.constant4             --------------------------
	.section	.nv.constant4,"a",@progbits
	.align	8
	.align		8
.nv.constant4:
        /*0000*/ 	.dword	_$_str
	.align		8
        /*0008*/ 	.dword	_$_str_$_2


//--------------------- .text.triton_poi_fused__native_batch_norm_legit_no_training_relu_24 --------------------------
	.section	.text.triton_poi_fused__native_batch_norm_legit_no_training_relu_24,"ax",@progbits
	.sectionflags	@"SHF_BARRIERS=1"
	.align	128
        .global         triton_poi_fused__native_batch_norm_legit_no_training_relu_24
        .type           triton_poi_fused__native_batch_norm_legit_no_training_relu_24,@function
        .size           triton_poi_fused__native_batch_norm_legit_no_training_relu_24,(.L_x_1 - triton_poi_fused__native_batch_norm_legit_no_training_relu_24)
        .other          triton_poi_fused__native_batch_norm_legit_no_training_relu_24,@"STO_CUDA_ENTRY STV_DEFAULT"
triton_poi_fused__native_batch_norm_legit_no_training_relu_24:
.text.triton_poi_fused__native_batch_norm_legit_no_training_relu_24:
[----:B------:R-:W0:Y:S01]  /*0000*/  LDC R1, c[0x0][0x28] ;  /* 0x00000a00ff017b82 */ /* 0x000e220000000800 */
[----:B------:R-:W1:Y:S07]  /*0010*/  S2R R0, SR_TID.X ;  /* 0x0000000000007919 */ /* 0x000e6e0000002100 */
[----:B------:R-:W2:Y:S01]  /*0020*/  S2UR UR8, SR_CTAID.X ;  /* 0x00000000000879c3 */ /* 0x000ea20000002500 */
[----:B------:R-:W-:Y:S01]  /*0030*/  ULDC.64 UR6, c[0x0][0x208] ;  /* 0x0000820000067ab9 */ /* 0x000fe20000000a00 */
[----:B------:R-:W3:Y:S06]  /*0040*/  S2R R4, SR_CTAID.Y ;  /* 0x0000000000047919 */ /* 0x000eec0000002600 */
[----:B------:R-:W4:Y:S08]  /*0050*/  LDC.64 R24, c[0x0][0x218] ;  /* 0x00008600ff187b82 */ /* 0x000f300000000a00 */
[----:B------:R-:W5:Y:S08]  /*0060*/  LDC.64 R30, c[0x0][0x210] ;  /* 0x00008400ff1e7b82 */ /* 0x000f700000000a00 */
[----:B------:R-:W5:Y:S01]  /*0070*/  LDC.64 R20, c[0x0][0x220] ;  /* 0x00008800ff147b82 */ /* 0x000f620000000a00 */
[----:B--2---:R-:W-:Y:S01]  /*0080*/  UISETP.GE.AND UP0, UPT, UR8, 0x100, UPT ;  /* 0x000001000800788c */ /* 0x004fe2000bf06270 */
[----:B-1----:R-:W-:-:S05]  /*0090*/  IMAD.SHL.U32 R2, R0, 0x4, RZ ;  /* 0x0000000400027824 */ /* 0x002fca00078e00ff */
[----:B------:R-:W-:Y:S01]  /*00a0*/  PLOP3.LUT P0, PT, PT, PT, UP0, 0x80, 0x0 ;  /* 0x000000000000781c */ /* 0x000fe20003f0f008 */
[----:B------:R-:W1:Y:S01]  /*00b0*/  LDC.64 R32, c[0x0][0x228] ;  /* 0x00008a00ff207b82 */ /* 0x000e620000000a00 */
[----:B---3--:R-:W-:Y:S02]  /*00c0*/  SHF.L.U32 R3, R4, 0xa, RZ ;  /* 0x0000000a04037819 */ /* 0x008fe400000006ff */
[----:B------:R-:W-:Y:S02]  /*00d0*/  SHF.R.S32.HI R12, RZ, 0x15, R4 ;  /* 0x00000015ff0c7819 */ /* 0x000fe40000011404 */
[----:B------:R-:W-:Y:S02]  /*00e0*/  LOP3.LUT R2, R2, 0x1fc, RZ, 0xc0, !PT ;  /* 0x000001fc02027812 */ /* 0x000fe400078ec0ff */
[----:B------:R-:W-:Y:S02]  /*00f0*/  SGXT R12, R12, 0x1 ;  /* 0x000000010c0c781a */ /* 0x000fe40000000200 */
[----:B------:R-:W-:-:S04]  /*0100*/  LOP3.LUT R29, R3, R2, RZ, 0xfc, !PT ;  /* 0x00000002031d7212 */ /* 0x000fc800078efcff */
[----:B------:R-:W-:-:S04]  /*0110*/  LEA.HI R4, R12, R29, RZ, 0xa ;  /* 0x0000001d0c047211 */ /* 0x000fc800078f50ff */
[C---:B------:R-:W-:Y:S02]  /*0120*/  LOP3.LUT R6, R4.reuse, 0xfffffc00, RZ, 0xc0, !PT ;  /* 0xfffffc0004067812 */ /* 0x040fe400078ec0ff */
[----:B------:R-:W-:-:S03]  /*0130*/  SHF.L.U32 R4, R4, 0x8, RZ ;  /* 0x0000000804047819 */ /* 0x000fc600000006ff */
[----:B------:R-:W-:Y:S01]  /*0140*/  IMAD.IADD R29, R29, 0x1, -R6 ;  /* 0x000000011d1d7824 */ /* 0x000fe200078e0a06 */
[----:B------:R-:W-:Y:S01]  /*0150*/  LOP3.LUT R5, R4, 0xfffc0000, RZ, 0xc0, !PT ;  /* 0xfffc000004057812 */ /* 0x000fe200078ec0ff */
[----:B------:R-:W-:Y:S02]  /*0160*/  IMAD.U32 R6, RZ, RZ, UR8 ;  /* 0x00000008ff067e24 */ /* 0x000fe4000f8e00ff */
[----:B----4-:R-:W-:-:S03]  /*0170*/  IMAD.WIDE R8, R29, 0x4, R24 ;  /* 0x000000041d087825 */ /* 0x010fc600078e0218 */
[----:B------:R-:W-:Y:S02]  /*0180*/  LEA R4, R6, R29, 0xa ;  /* 0x0000001d06047211 */ /* 0x000fe400078e50ff */
[----:B------:R-:W-:Y:S01]  /*0190*/  CS2R R6, SRZ ;  /* 0x0000000000067805 */ /* 0x000fe2000001ff00 */
[----:B0----5:R-:W-:Y:S01]  /*01a0*/  IMAD.WIDE R16, R29, 0x4, R20 ;  /* 0x000000041d107825 */ /* 0x021fe200078e0214 */
[----:B------:R-:W2:Y:S03]  /*01b0*/  LDG.E.EL.128 R8, desc[UR6][R8.64] ;  /* 0x0000000608087981 */ /* 0x000ea6000c2e1d00 */
[----:B------:R-:W-:Y:S01]  /*01c0*/  IMAD.IADD R15, R4, 0x1, R5 ;  /* 0x00000001040f7824 */ /* 0x000fe200078e0205 */
[----:B------:R-:W-:Y:S01]  /*01d0*/  CS2R R4, SRZ ;  /* 0x0000000000047805 */ /* 0x000fe2000001ff00 */
[----:B------:R-:W3:Y:S02]  /*01e0*/  LDG.E.EL.128 R16, desc[UR6][R16.64] ;  /* 0x0000000610107981 */ /* 0x000ee4000c2e1d00 */
[----:B------:R-:W-:Y:S01]  /*01f0*/  IMAD.WIDE R14, R15, 0x4, R30 ;  /* 0x000000040f0e7825 */ /* 0x000fe200078e021e */
[----:B------:R-:W-:-:S04]  /*0200*/  LOP3.LUT R13, R3, 0x200, R2, 0xfe, !PT ;  /* 0x00000200030d7812 */ /* 0x000fc800078efe02 */
[----:B------:R0:W2:Y:S01]  /*0210*/  @!P0 LDG.E.EL.128 R4, desc[UR6][R14.64] ;  /* 0x000000060e048981 */ /* 0x0000a2000c2e1d00 */
[----:B------:R-:W-:-:S04]  /*0220*/  LEA.HI R12, R12, R13, RZ, 0xa ;  /* 0x0000000d0c0c7211 */ /* 0x000fc800078f50ff */
[C---:B------:R-:W-:Y:S02]  /*0230*/  LOP3.LUT R28, R12.reuse, 0xfffffc00, RZ, 0xc0, !PT ;  /* 0xfffffc000c1c7812 */ /* 0x040fe400078ec0ff */
[----:B------:R-:W-:-:S03]  /*0240*/  SHF.L.U32 R12, R12, 0x8, RZ ;  /* 0x000000080c0c7819 */ /* 0x000fc600000006ff */
[----:B------:R-:W-:Y:S01]  /*0250*/  IMAD.IADD R28, R13, 0x1, -R28 ;  /* 0x000000010d1c7824 */ /* 0x000fe200078e0a1c */
[----:B------:R-:W-:Y:S02]  /*0260*/  LOP3.LUT R13, R12, 0xfffc0000, RZ, 0xc0, !PT ;  /* 0xfffc00000c0d7812 */ /* 0x000fe400078ec0ff */
[----:B------:R-:W-:-:S03]  /*0270*/  MOV R12, UR8 ;  /* 0x00000008000c7c02 */ /* 0x000fc60008000f00 */
[----:B------:R-:W-:Y:S01]  /*0280*/  IMAD.IADD R13, R28, 0x1, R13 ;  /* 0x000000011c0d7824 */ /* 0x000fe200078e020d */
[----:B------:R-:W-:-:S04]  /*0290*/  PLOP3.LUT P0, PT, PT, PT, UP0, 0x80, 0x0 ;  /* 0x000000000000781c */ /* 0x000fc80003f0f008 */
[----:B------:R-:W-:Y:S02]  /*02a0*/  LEA R13, R12, R13, 0xa ;  /* 0x0000000d0c0d7211 */ /* 0x000fe400078e50ff */
[----:B0-----:R-:W-:Y:S01]  /*02b0*/  CS2R R14, SRZ ;  /* 0x00000000000e7805 */ /* 0x001fe2000001ff00 */
[----:B------:R-:W-:-:S04]  /*02c0*/  IMAD.WIDE R24, R28, 0x4, R24 ;  /* 0x000000041c187825 */ /* 0x000fc800078e0218 */
[----:B------:R-:W-:Y:S01]  /*02d0*/  IMAD.WIDE R30, R13, 0x4, R30 ;  /* 0x000000040d1e7825 */ /* 0x000fe200078e021e */
[----:B------:R-:W-:Y:S01]  /*02e0*/  CS2R R12, SRZ ;  /* 0x00000000000c7805 */ /* 0x000fe2000001ff00 */
[----:B------:R-:W4:Y:S02]  /*02f0*/  LDG.E.EL.128 R24, desc[UR6][R24.64] ;  /* 0x0000000618187981 */ /* 0x000f24000c2e1d00 */
[----:B------:R-:W-:-:S03]  /*0300*/  IMAD.WIDE R20, R28, 0x4, R20 ;  /* 0x000000041c147825 */ /* 0x000fc600078e0214 */
[----:B------:R-:W4:Y:S04]  /*0310*/  @!P0 LDG.E.EL.128 R12, desc[UR6][R30.64] ;  /* 0x000000061e0c8981 */ /* 0x000f28000c2e1d00 */
[----:B------:R-:W5:Y:S01]  /*0320*/  LDG.E.EL.128 R20, desc[UR6][R20.64] ;  /* 0x0000000614147981 */ /* 0x000f62000c2e1d00 */
[----:B--2---:R-:W-:Y:S01]  /*0330*/  FADD R6, -R10, R6 ;  /* 0x000000060a067221 */ /* 0x004fe20000000100 */
[----:B------:R-:W-:Y:S01]  /*0340*/  FADD R5, -R9, R5 ;  /* 0x0000000509057221 */ /* 0x000fe20000000100 */
[----:B---3--:R-:W-:Y:S01]  /*0350*/  FADD R10, R17, 9.9999997473787516356e-06 ;  /* 0x3727c5ac110a7421 */ /* 0x008fe20000000000 */
[----:B------:R-:W-:-:S05]  /*0360*/  FADD R9, R18, 9.9999997473787516356e-06 ;  /* 0x3727c5ac12097421 */ /* 0x000fca0000000000 */
[----:B------:R-:W0:Y:S08]  /*0370*/  MUFU.SQRT R10, R10 ;  /* 0x0000000a000a7308 */ /* 0x000e300000002000 */
[----:B------:R-:W2:Y:S01]  /*0380*/  MUFU.SQRT R9, R9 ;  /* 0x0000000900097308 */ /* 0x000ea20000002000 */
[----:B------:R-:W-:Y:S01]  /*0390*/  FADD R4, -R8, R4 ;  /* 0x0000000408047221 */ /* 0x000fe20000000100 */
[----:B------:R-:W-:Y:S01]  /*03a0*/  FADD R8, R16, 9.9999997473787516356e-06 ;  /* 0x3727c5ac10087421 */ /* 0x000fe20000000000 */
[----:B------:R-:W-:Y:S01]  /*03b0*/  FADD R19, R19, 9.9999997473787516356e-06 ;  /* 0x3727c5ac13137421 */ /* 0x000fe20000000000 */
[----:B0-----:R-:W-:-:S04]  /*03c0*/  FSETP.GT.AND P3, PT, R10, 8.50705917302346158658e+37, PT ;  /* 0x7e8000000a00780b */ /* 0x001fc80003f64000 */
[----:B------:R-:W0:Y:S01]  /*03d0*/  MUFU.SQRT R8, R8 ;  /* 0x0000000800087308 */ /* 0x000e220000002000 */
[----:B------:R-:W-:Y:S02]  /*03e0*/  FSETP.GEU.AND P4, PT, R10, 1.175494350822287508e-38, PT ;  /* 0x008000000a00780b */ /* 0x000fe40003f8e000 */
[----:B--2---:R-:W-:-:S05]  /*03f0*/  FSETP.GT.AND P5, PT, R9, 8.50705917302346158658e+37, PT ;  /* 0x7e8000000900780b */ /* 0x004fca0003fa4000 */
[----:B------:R-:W2:Y:S01]  /*0400*/  MUFU.SQRT R16, R19 ;  /* 0x0000001300107308 */ /* 0x000ea20000002000 */
[----:B------:R-:W-:Y:S01]  /*0410*/  FSETP.GEU.AND P6, PT, R9, 1.175494350822287508e-38, PT ;  /* 0x008000000900780b */ /* 0x000fe20003fce000 */
[----:B------:R-:W-:Y:S01]  /*0420*/  @P3 FMUL R10, R10, 0.25 ;  /* 0x3e8000000a0a3820 */ /* 0x000fe20000400000 */
[----:B----4-:R-:W-:Y:S01]  /*0430*/  FADD R25, -R25, R13 ;  /* 0x0000000d19197221 */ /* 0x010fe20000000100 */
[----:B-----5:R-:W-:Y:S01]  /*0440*/  FADD R21, R21, 9.9999997473787516356e-06 ;  /* 0x3727c5ac15157421 */ /* 0x020fe20000000000 */
[----:B------:R-:W-:Y:S02]  /*0450*/  IMAD.MOV.U32 R13, RZ, RZ, 0x3e800000 ;  /* 0x3e800000ff0d7424 */ /* 0x000fe400078e00ff */
[----:B------:R-:W-:Y:S01]  /*0460*/  @!P4 FMUL R10, R10, 16777216 ;  /* 0x4b8000000a0ac820 */ /* 0x000fe20000400000 */
[----:B------:R-:W-:Y:S01]  /*0470*/  @P5 FMUL R9, R9, 0.25 ;  /* 0x3e80000009095820 */ /* 0x000fe20000400000 */
[----:B------:R-:W-:Y:S01]  /*0480*/  FADD R20, R20, 9.9999997473787516356e-06 ;  /* 0x3727c5ac14147421 */ /* 0x000fe20000000000 */
[----:B0-----:R-:W-:-:S04]  /*0490*/  FSETP.GT.AND P2, PT, R8, 8.50705917302346158658e+37, PT ;  /* 0x7e8000000800780b */ /* 0x001fc80003f44000 */
[----:B------:R-:W-:Y:S01]  /*04a0*/  @!P6 FMUL R9, R9, 16777216 ;  /* 0x4b8000000909e820 */ /* 0x000fe20000400000 */
[----:B--2---:R-:W-:Y:S01]  /*04b0*/  FSETP.GT.AND P0, PT, R16, 8.50705917302346158658e+37, PT ;  /* 0x7e8000001000780b */ /* 0x004fe20003f04000 */
[----:B------:R0:W-:Y:S01]  /*04c0*/  MUFU.SQRT R18, R21 ;  /* 0x0000001500127308 */ /* 0x0001e20000002000 */
[----:B------:R-:W-:Y:S01]  /*04d0*/  FADD R22, R22, 9.9999997473787516356e-06 ;  /* 0x3727c5ac16167421 */ /* 0x000fe20000000000 */
[----:B------:R-:W-:Y:S01]  /*04e0*/  FSETP.GEU.AND P1, PT, R16, 1.175494350822287508e-38, PT ;  /* 0x008000001000780b */ /* 0x000fe20003f2e000 */
[----:B------:R-:W-:-:S05]  /*04f0*/  FADD R7, -R11, R7 ;  /* 0x000000070b077221 */ /* 0x000fca0000000100 */
[----:B------:R-:W2:Y:S01]  /*0500*/  MUFU.SQRT R17, R20 ;  /* 0x0000001400117308 */ /* 0x000ea20000002000 */
[----:B0-----:R-:W-:Y:S02]  /*0510*/  FSEL R21, R13, 1, P3 ;  /* 0x3f8000000d157808 */ /* 0x001fe40001800000 */
[----:B------:R-:W-:-:S05]  /*0520*/  FSETP.GEU.AND P3, PT, R8, 1.175494350822287508e-38, PT ;  /* 0x008000000800780b */ /* 0x000fca0003f6e000 */
[----:B------:R-:W0:Y:S01]  /*0530*/  MUFU.RCP R10, R10 ;  /* 0x0000000a000a7308 */ /* 0x000e220000001000 */
[----:B------:R-:W-:Y:S01]  /*0540*/  FADD R23, R23, 9.9999997473787516356e-06 ;  /* 0x3727c5ac17177421 */ /* 0x000fe20000000000 */
[----:B------:R-:W-:-:S06]  /*0550*/  FADD R26, -R26, R14 ;  /* 0x0000000e1a1a7221 */ /* 0x000fcc0000000100 */
[----:B------:R-:W3:Y:S01]  /*0560*/  MUFU.RCP R9, R9 ;  /* 0x0000000900097308 */ /* 0x000ee20000001000 */
[----:B------:R-:W-:Y:S01]  /*0570*/  FSEL R14, R13, 1, P5 ;  /* 0x3f8000000d0e7808 */ /* 0x000fe20002800000 */
[----:B------:R-:W-:-:S06]  /*0580*/  @P0 FMUL R16, R16, 0.25 ;  /* 0x3e80000010100820 */ /* 0x000fcc0000400000 */
[----:B------:R-:W4:Y:S01]  /*0590*/  MUFU.SQRT R11, R22 ;  /* 0x00000016000b7308 */ /* 0x000f220000002000 */
[----:B------:R-:W-:Y:S01]  /*05a0*/  @P2 FMUL R8, R8, 0.25 ;  /* 0x3e80000008082820 */ /* 0x000fe20000400000 */
[----:B------:R-:W-:Y:S01]  /*05b0*/  @!P4 FMUL R21, R21, 16777216 ;  /* 0x4b8000001515c820 */ /* 0x000fe20000400000 */
[----:B------:R-:W-:Y:S01]  /*05c0*/  @!P6 FMUL R14, R14, 16777216 ;  /* 0x4b8000000e0ee820 */ /* 0x000fe20000400000 */
[----:B------:R-:W-:-:S04]  /*05d0*/  @!P1 FMUL R16, R16, 16777216 ;  /* 0x4b80000010109820 */ /* 0x000fc80000400000 */
[----:B------:R-:W5:Y:S01]  /*05e0*/  MUFU.SQRT R19, R23 ;  /* 0x0000001700137308 */ /* 0x000f620000002000 */
[----:B------:R-:W-:Y:S01]  /*05f0*/  @!P3 FMUL R8, R8, 16777216 ;  /* 0x4b8000000808b820 */ /* 0x000fe20000400000 */
[----:B--2---:R-:W-:Y:S01]  /*0600*/  FSETP.GT.AND P4, PT, R17, 8.50705917302346158658e+37, PT ;  /* 0x7e8000001100780b */ /* 0x004fe20003f84000 */
[----:B------:R-:W-:Y:S01]  /*0610*/  FADD R27, -R27, R15 ;  /* 0x0000000f1b1b7221 */ /* 0x000fe20000000100 */
[----:B0-----:R-:W-:Y:S01]  /*0620*/  FMUL R10, R10, R21 ;  /* 0x000000150a0a7220 */ /* 0x001fe20000400000 */
[----:B------:R-:W-:Y:S01]  /*0630*/  FSEL R15, R13, 1, P0 ;  /* 0x3f8000000d0f7808 */ /* 0x000fe20000000000 */
[----:B---3--:R-:W-:Y:S01]  /*0640*/  FMUL R21, R9, R14 ;  /* 0x0000000e09157220 */ /* 0x008fe20000400000 */
[----:B------:R-:W-:Y:S01]  /*0650*/  FSEL R14, R13, 1, P2 ;  /* 0x3f8000000d0e7808 */ /* 0x000fe20001000000 */
[----:B------:R-:W0:Y:S01]  /*0660*/  MUFU.RCP R22, R16 ;  /* 0x0000001000167308 */ /* 0x000e220000001000 */
[----:B----4-:R-:W-:Y:S01]  /*0670*/  FSETP.GT.AND P2, PT, R11, 8.50705917302346158658e+37, PT ;  /* 0x7e8000000b00780b */ /* 0x010fe20003f44000 */
[----:B------:R-:W-:Y:S01]  /*0680*/  @!P1 FMUL R15, R15, 16777216 ;  /* 0x4b8000000f0f9820 */ /* 0x000fe20000400000 */
[----:B------:R-:W-:-:S05]  /*0690*/  FSETP.GT.AND P6, PT, R18, 8.50705917302346158658e+37, PT ;  /* 0x7e8000001200780b */ /* 0x000fca0003fc4000 */
[----:B------:R-:W2:Y:S01]  /*06a0*/  MUFU.RCP R23, R8 ;  /* 0x0000000800177308 */ /* 0x000ea20000001000 */
[----:B------:R-:W-:Y:S01]  /*06b0*/  FSETP.GEU.AND P1, PT, R11, 1.175494350822287508e-38, PT ;  /* 0x008000000b00780b */ /* 0x000fe20003f2e000 */
[----:B------:R-:W-:Y:S01]  /*06c0*/  @!P3 FMUL R14, R14, 16777216 ;  /* 0x4b8000000e0eb820 */ /* 0x000fe20000400000 */
[----:B------:R-:W-:Y:S02]  /*06d0*/  FSETP.GEU.AND P5, PT, R17, 1.175494350822287508e-38, PT ;  /* 0x008000001100780b */ /* 0x000fe40003fae000 */
[----:B------:R-:W-:Y:S02]  /*06e0*/  FSETP.GEU.AND P0, PT, R18, 1.175494350822287508e-38, PT ;  /* 0x008000001200780b */ /* 0x000fe40003f0e000 */
[----:B-----5:R-:W-:Y:S01]  /*06f0*/  FSETP.GT.AND P3, PT, R19, 8.50705917302346158658e+37, PT ;  /* 0x7e8000001300780b */ /* 0x020fe20003f64000 */
[----:B------:R-:W-:Y:S01]  /*0700*/  @P4 FMUL R17, R17, 0.25 ;  /* 0x3e80000011114820 */ /* 0x000fe20000400000 */
[----:B------:R-:W-:Y:S02]  /*0710*/  FSEL R9, R13, 1, P4 ;  /* 0x3f8000000d097808 */ /* 0x000fe40002000000 */
[----:B------:R-:W-:Y:S01]  /*0720*/  FSETP.GEU.AND P4, PT, R19, 1.175494350822287508e-38, PT ;  /* 0x008000001300780b */ /* 0x000fe20003f8e000 */
[----:B------:R-:W-:Y:S01]  /*0730*/  @P2 FMUL R11, R11, 0.25 ;  /* 0x3e8000000b0b2820 */ /* 0x000fe20000400000 */
[----:B0-----:R-:W-:Y:S01]  /*0740*/  FMUL R22, R22, R15 ;  /* 0x0000000f16167220 */ /* 0x001fe20000400000 */
[----:B------:R-:W-:Y:S01]  /*0750*/  @P6 FMUL R18, R18, 0.25 ;  /* 0x3e80000012126820 */ /* 0x000fe20000400000 */
[----:B--2---:R-:W-:-:S02]  /*0760*/  FMUL R23, R23, R14 ;  /* 0x0000000e17177220 */ /* 0x004fc40000400000 */
[----:B------:R-:W0:Y:S01]  /*0770*/  LDC.64 R14, c[0x0][0x230] ;  /* 0x00008c00ff0e7b82 */ /* 0x000e220000000a00 */
[----:B------:R-:W-:Y:S01]  /*0780*/  @!P1 FMUL R11, R11, 16777216 ;  /* 0x4b8000000b0b9820 */ /* 0x000fe20000400000 */
[----:B------:R-:W-:Y:S01]  /*0790*/  @!P5 FMUL R17, R17, 16777216 ;  /* 0x4b8000001111d820 */ /* 0x000fe20000400000 */
[----:B------:R-:W-:Y:S01]  /*07a0*/  @!P0 FMUL R18, R18, 16777216 ;  /* 0x4b80000012128820 */ /* 0x000fe20000400000 */
[----:B------:R-:W-:Y:S01]  /*07b0*/  @P3 FMUL R19, R19, 0.25 ;  /* 0x3e80000013133820 */ /* 0x000fe20000400000 */
[----:B------:R-:W-:Y:S01]  /*07c0*/  FADD R12, -R24, R12 ;  /* 0x0000000c180c7221 */ /* 0x000fe20000000100 */
[----:B------:R2:W3:Y:S02]  /*07d0*/  MUFU.RCP R8, R17 ;  /* 0x0000001100087308 */ /* 0x0004e40000001000 */
[----:B------:R-:W-:Y:S01]  /*07e0*/  @!P4 FMUL R19, R19, 16777216 ;  /* 0x4b8000001313c820 */ /* 0x000fe20000400000 */
[----:B------:R-:W-:-:S05]  /*07f0*/  FMUL R21, R21, R6 ;  /* 0x0000000615157220 */ /* 0x000fca0000400000 */
[----:B------:R-:W4:Y:S01]  /*0800*/  MUFU.RCP R24, R18 ;  /* 0x0000001200187308 */ /* 0x000f220000001000 */
[----:B------:R-:W-:Y:S01]  /*0810*/  FMUL R22, R22, R7 ;  /* 0x0000000716167220 */ /* 0x000fe20000400000 */
[----:B------:R-:W-:-:S06]  /*0820*/  FSEL R7, R13, 1, P6 ;  /* 0x3f8000000d077808 */ /* 0x000fcc0003000000 */
[----:B------:R-:W5:Y:S01]  /*0830*/  MUFU.RCP R11, R11 ;  /* 0x0000000b000b7308 */ /* 0x000f620000001000 */
[----:B------:R-:W-:Y:S01]  /*0840*/  FSEL R6, R13, 1, P2 ;  /* 0x3f8000000d067808 */ /* 0x000fe20001000000 */
[----:B--2---:R-:W-:Y:S01]  /*0850*/  FMUL R17, R23, R4 ;  /* 0x0000000417117220 */ /* 0x004fe20000400000 */
[----:B------:R-:W-:-:S05]  /*0860*/  FSEL R4, R13, 1, P3 ;  /* 0x3f8000000d047808 */ /* 0x000fca0001800000 */
[----:B------:R-:W2:Y:S01]  /*0870*/  MUFU.RCP R19, R19 ;  /* 0x0000001300137308 */ /* 0x000ea20000001000 */
[----:B------:R-:W-:Y:S01]  /*0880*/  @!P5 FMUL R9, R9, 16777216 ;  /* 0x4b8000000909d820 */ /* 0x000fe20000400000 */
[----:B------:R-:W-:Y:S01]  /*0890*/  @!P0 FMUL R7, R7, 16777216 ;  /* 0x4b80000007078820 */ /* 0x000fe20000400000 */
[----:B------:R-:W-:Y:S01]  /*08a0*/  @!P1 FMUL R6, R6, 16777216 ;  /* 0x4b80000006069820 */ /* 0x000fe20000400000 */
[----:B------:R-:W-:Y:S01]  /*08b0*/  FMUL R20, R10, R5 ;  /* 0x000000050a147220 */ /* 0x000fe20000400000 */
[----:B---3--:R-:W-:Y:S01]  /*08c0*/  FMUL R5, R8, R9 ;  /* 0x0000000908057220 */ /* 0x008fe20000400000 */
[----:B----4-:R-:W-:Y:S01]  /*08d0*/  FMUL R24, R24, R7 ;  /* 0x0000000718187220 */ /* 0x010fe20000400000 */
[----:B-----5:R-:W-:Y:S01]  /*08e0*/  FMUL R23, R11, R6 ;  /* 0x000000060b177220 */ /* 0x020fe20000400000 */
[----:B------:R-:W-:Y:S01]  /*08f0*/  @!P4 FMUL R4, R4, 16777216 ;  /* 0x4b8000000404c820 */ /* 0x000fe20000400000 */
[----:B-1----:R-:W-:-:S04]  /*0900*/  IMAD.WIDE R6, R29, 0x4, R32 ;  /* 0x000000041d067825 */ /* 0x002fc800078e0220 */
[----:B0-----:R-:W-:-:S04]  /*0910*/  IMAD.WIDE R8, R29, 0x4, R14 ;  /* 0x000000041d087825 */ /* 0x001fc800078e020e */
[----:B------:R-:W-:Y:S01]  /*0920*/  FMUL R30, R5, R12 ;  /* 0x0000000c051e7220 */ /* 0x000fe20000400000 */
[----:B--2---:R-:W-:Y:S02]  /*0930*/  FMUL R29, R19, R4 ;  /* 0x00000004131d7220 */ /* 0x004fe40000400000 */
[----:B------:R-:W2:Y:S04]  /*0940*/  LDG.E.EL.128 R4, desc[UR6][R6.64] ;  /* 0x0000000606047981 */ /* 0x000ea8000c2e1d00 */
[----:B------:R-:W2:Y:S01]  /*0950*/  LDG.E.EL.128 R8, desc[UR6][R8.64] ;  /* 0x0000000608087981 */ /* 0x000ea2000c2e1d00 */
[----:B------:R-:W-:-:S04]  /*0960*/  IMAD.WIDE R12, R28, 0x4, R32 ;  /* 0x000000041c0c7825 */ /* 0x000fc800078e0220 */
[----:B------:R-:W-:Y:S02]  /*0970*/  IMAD.WIDE R18, R28, 0x4, R14 ;  /* 0x000000041c127825 */ /* 0x000fe400078e020e */
[----:B------:R-:W3:Y:S01]  /*0980*/  LDG.E.EL.128 R12, desc[UR6][R12.64] ;  /* 0x000000060c0c7981 */ /* 0x000ee2000c2e1d00 */
[----:B------:R-:W0:Y:S01]  /*0990*/  S2UR UR5, SR_CgaCtaId ;  /* 0x00000000000579c3 */ /* 0x000e220000008800 */
[----:B------:R-:W-:Y:S01]  /*09a0*/  UMOV UR4, 0x400 ;  /* 0x0000040000047882 */ /* 0x000fe20000000000 */
[----:B------:R-:W-:Y:S01]  /*09b0*/  FMUL R24, R24, R25 ;  /* 0x0000001918187220 */ /* 0x000fe20000400000 */
[----:B--2---:R-:W-:Y:S02]  /*09c0*/  FFMA R4, R4, R17, R8 ;  /* 0x0000001104047223 */ /* 0x004fe40000000008 */
[----:B------:R-:W3:Y:S01]  /*09d0*/  LDG.E.EL.128 R16, desc[UR6][R18.64] ;  /* 0x0000000612107981 */ /* 0x000ee2000c2e1d00 */
[----:B------:R-:W-:Y:S01]  /*09e0*/  FFMA R21, R6, R21, R10 ;  /* 0x0000001506157223 */ /* 0x000fe2000000000a */
[----:B------:R-:W-:Y:S01]  /*09f0*/  FFMA R5, R5, R20, R9 ;  /* 0x0000001405057223 */ /* 0x000fe20000000009 */
[----:B------:R-:W1:Y:S01]  /*0a00*/  S2R R10, SR_TID.X ;  /* 0x00000000000a7919 */ /* 0x000e620000002100 */
[----:B------:R-:W-:Y:S01]  /*0a10*/  FFMA R7, R7, R22, R11 ;  /* 0x0000001607077223 */ /* 0x000fe2000000000b */
[----:B0-----:R-:W-:Y:S01]  /*0a20*/  UPRMT UR4, UR5, 0x654, UR4 ;  /* 0x0000065405047896 */ /* 0x001fe20008000004 */
[----:B------:R-:W-:-:S02]  /*0a30*/  FSETP.GEU.AND P3, PT, R4, RZ, PT ;  /* 0x000000ff0400720b */ /* 0x000fc40003f6e000 */
[----:B------:R-:W-:Y:S02]  /*0a40*/  FSETP.GEU.AND P2, PT, R5, RZ, PT ;  /* 0x000000ff0500720b */ /* 0x000fe40003f4e000 */
[----:B------:R-:W-:Y:S02]  /*0a50*/  FSETP.GEU.AND P1, PT, R21, RZ, PT ;  /* 0x000000ff1500720b */ /* 0x000fe40003f2e000 */
[----:B------:R-:W-:Y:S02]  /*0a60*/  FSETP.GEU.AND P0, PT, R7, RZ, PT ;  /* 0x000000ff0700720b */ /* 0x000fe40003f0e000 */
[----:B------:R-:W-:Y:S02]  /*0a70*/  LEA R2, R2, UR4, 0x3 ;  /* 0x0000000402027c11 */ /* 0x000fe4000f8e18ff */
[----:B------:R-:W-:Y:S02]  /*0a80*/  FSEL R9, R4, RZ, P3 ;  /* 0x000000ff04097208 */ /* 0x000fe40001800000 */
[----:B------:R-:W-:-:S02]  /*0a90*/  FSEL R11, R5, RZ, P2 ;  /* 0x000000ff050b7208 */ /* 0x000fc40001000000 */
[----:B------:R-:W-:Y:S02]  /*0aa0*/  FSEL R21, R21, RZ, P1 ;  /* 0x000000ff15157208 */ /* 0x000fe40000800000 */
[----:B------:R-:W-:Y:S01]  /*0ab0*/  FSEL R25, R7, RZ, P0 ;  /* 0x000000ff07197208 */ /* 0x000fe20000000000 */
[----:B------:R-:W-:Y:S04]  /*0ac0*/  STS [R2], R9 ;  /* 0x0000000902007388 */ /* 0x000fe80000000800 */
[----:B------:R-:W-:Y:S04]  /*0ad0*/  STS [R2+0x8], R11 ;  /* 0x0000080b02007388 */ /* 0x000fe80000000800 */
[----:B------:R-:W-:Y:S04]  /*0ae0*/  STS [R2+0x10], R21 ;  /* 0x0000101502007388 */ /* 0x000fe80000000800 */
[----:B------:R0:W-:Y:S01]  /*0af0*/  STS [R2+0x18], R25 ;  /* 0x0000181902007388 */ /* 0x0001e20000000800 */
[----:B------:R-:W-:Y:S01]  /*0b00*/  LOP3.LUT R6, R0, 0x7f, RZ, 0xc0, !PT ;  /* 0x0000007f00067812 */ /* 0x000fe200078ec0ff */
[----:B------:R-:W-:-:S03]  /*0b10*/  FMUL R23, R23, R26 ;  /* 0x0000001a17177220 */ /* 0x000fc60000400000 */
[----:B------:R-:W-:Y:S02]  /*0b20*/  LOP3.LUT R7, R6, 0x80, RZ, 0xfc, !PT ;  /* 0x0000008006077812 */ /* 0x000fe400078efcff */
[----:B-1----:R-:W-:Y:S02]  /*0b30*/  LOP3.LUT R10, R10, 0x7f, RZ, 0xc0, !PT ;  /* 0x0000007f0a0a7812 */ /* 0x002fe400078ec0ff */
[----:B------:R-:W-:Y:S01]  /*0b40*/  LOP3.LUT R8, R6, 0x100, RZ, 0xfc, !PT ;  /* 0x0000010006087812 */ /* 0x000fe200078efcff */
[----:B------:R-:W-:-:S03]  /*0b50*/  FMUL R4, R29, R27 ;  /* 0x0000001b1d047220 */ /* 0x000fc60000400000 */
[----:B------:R-:W-:Y:S01]  /*0b60*/  LEA R20, R8, UR4, 0x3 ;  /* 0x0000000408147c11 */ /* 0x000fe2000f8e18ff */
[----:B------:R-:W-:Y:S06]  /*0b70*/  BAR.SYNC.DEFER_BLOCKING 0x0 ;  /* 0x0000000000007b1d */ /* 0x000fec0000010000 */
[----:B------:R-:W-:Y:S01]  /*0b80*/  LDS R9, [R20] ;  /* 0x0000000014097984 */ /* 0x000fe20000000800 */
[----:B------:R-:W-:Y:S02]  /*0b90*/  PLOP3.LUT P4, PT, PT, PT, UP0, 0x80, 0x0 ;  /* 0x000000000000781c */ /* 0x000fe40003f8f008 */
[----:B------:R-:W-:Y:S01]  /*0ba0*/  PLOP3.LUT P5, PT, PT, PT, UP0, 0x40, 0x0 ;  /* 0x000000000000781c */ /* 0x000fe20003fae808 */
[----:B---3--:R-:W-:Y:S01]  /*0bb0*/  FFMA R14, R14, R23, R18 ;  /* 0x000000170e0e7223 */ /* 0x008fe20000000012 */
[----:B------:R-:W-:-:S02]  /*0bc0*/  LEA R18, R7, UR4, 0x3 ;  /* 0x0000000407127c11 */ /* 0x000fc4000f8e18ff */
[----:B------:R-:W-:Y:S01]  /*0bd0*/  LOP3.LUT R7, R6, 0x180, RZ, 0xfc, !PT ;  /* 0x0000018006077812 */ /* 0x000fe200078efcff */
[----:B------:R-:W-:Y:S01]  /*0be0*/  FFMA R12, R12, R30, R16 ;  /* 0x0000001e0c0c7223 */ /* 0x000fe20000000010 */
[----:B------:R-:W-:Y:S01]  /*0bf0*/  LEA R16, R10, UR4, 0x3 ;  /* 0x000000040a107c11 */ /* 0x000fe2000f8e18ff */
[----:B------:R-:W-:Y:S01]  /*0c00*/  FFMA R15, R15, R4, R19 ;  /* 0x000000040f0f7223 */ /* 0x000fe20000000013 */
[----:B------:R-:W-:Y:S01]  /*0c10*/  LEA R7, R7, UR4, 0x3 ;  /* 0x0000000407077c11 */ /* 0x000fe2000f8e18ff */
[----:B------:R-:W-:Y:S01]  /*0c20*/  LDS R21, [R18] ;  /* 0x0000000012157984 */ /* 0x000fe20000000800 */
[----:B------:R-:W-:Y:S01]  /*0c30*/  FFMA R13, R13, R24, R17 ;  /* 0x000000180d0d7223 */ /* 0x000fe20000000011 */
[----:B------:R-:W-:Y:S01]  /*0c40*/  FSETP.GEU.AND P1, PT, R14, RZ, PT ;  /* 0x000000ff0e00720b */ /* 0x000fe20003f2e000 */
[----:B------:R-:W1:Y:S01]  /*0c50*/  LDC.64 R4, c[0x0][0x238] ;  /* 0x00008e00ff047b82 */ /* 0x000e620000000a00 */
[----:B------:R-:W2:Y:S04]  /*0c60*/  LDS R19, [R16] ;  /* 0x0000000010137984 */ /* 0x000ea80000000800 */
[----:B------:R-:W3:Y:S03]  /*0c70*/  LDS R8, [R7] ;  /* 0x0000000007087984 */ /* 0x000ee60000000800 */
[----:B------:R-:W-:Y:S01]  /*0c80*/  BAR.SYNC.DEFER_BLOCKING 0x0 ;  /* 0x0000000000007b1d */ /* 0x000fe20000010000 */
[----:B------:R-:W-:-:S02]  /*0c90*/  FSETP.GEU.AND P0, PT, R15, RZ, PT ;  /* 0x000000ff0f00720b */ /* 0x000fc40003f0e000 */
[----:B------:R-:W-:Y:S02]  /*0ca0*/  FSETP.GEU.AND P3, PT, R12, RZ, PT ;  /* 0x000000ff0c00720b */ /* 0x000fe40003f6e000 */
[----:B------:R-:W-:Y:S02]  /*0cb0*/  FSETP.GEU.AND P2, PT, R13, RZ, PT ;  /* 0x000000ff0d00720b */ /* 0x000fe40003f4e000 */
[----:B0-----:R-:W-:Y:S02]  /*0cc0*/  FSEL R25, R15, RZ, P0 ;  /* 0x000000ff0f197208 */ /* 0x001fe40000000000 */
[----:B------:R-:W-:Y:S02]  /*0cd0*/  FSEL R23, R14, RZ, P1 ;  /* 0x000000ff0e177208 */ /* 0x000fe40000800000 */
[----:B------:R-:W-:Y:S02]  /*0ce0*/  FSEL R11, R12, RZ, P3 ;  /* 0x000000ff0c0b7208 */ /* 0x000fe40001800000 */
[----:B------:R-:W-:-:S03]  /*0cf0*/  FSEL R13, R13, RZ, P2 ;  /* 0x000000ff0d0d7208 */ /* 0x000fc60001000000 */
[----:B------:R-:W-:Y:S04]  /*0d00*/  STS [R2], R11 ;  /* 0x0000000b02007388 */ /* 0x000fe80000000800 */
[----:B------:R0:W-:Y:S04]  /*0d10*/  STS [R2+0x8], R13 ;  /* 0x0000080d02007388 */ /* 0x0001e80000000800 */
[----:B------:R4:W-:Y:S04]  /*0d20*/  STS [R2+0x10], R23 ;  /* 0x0000101702007388 */ /* 0x0009e80000000800 */
[----:B------:R5:W-:Y:S01]  /*0d30*/  STS [R2+0x18], R25 ;  /* 0x0000181902007388 */ /* 0x000be20000000800 */
[----:B------:R-:W-:Y:S01]  /*0d40*/  BAR.SYNC.DEFER_BLOCKING 0x0 ;  /* 0x0000000000007b1d */ /* 0x000fe20000010000 */
[----:B------:R-:W-:-:S02]  /*0d50*/  LOP3.LUT R17, R3, 0x7f, R0, 0xf8, !PT ;  /* 0x0000007f03117812 */ /* 0x000fc400078ef800 */
[----:B------:R-:W-:Y:S02]  /*0d60*/  PLOP3.LUT P0, PT, PT, PT, UP0, 0x80, 0x0 ;  /* 0x000000000000781c */ /* 0x000fe40003f0f008 */
[----:B------:R-:W-:Y:S02]  /*0d70*/  LOP3.LUT R0, R3, 0x80, R6, 0xfe, !PT ;  /* 0x0000008003007812 */ /* 0x000fe400078efe06 */
[----:B------:R-:W-:Y:S02]  /*0d80*/  PLOP3.LUT P1, PT, PT, PT, UP0, 0x80, 0x0 ;  /* 0x000000000000781c */ /* 0x000fe40003f2f008 */
[----:B------:R-:W-:Y:S01]  /*0d90*/  LEA R17, R17, UR8, 0x8 ;  /* 0x0000000811117c11 */ /* 0x000fe2000f8e40ff */
[----:B------:R-:W3:Y:S04]  /*0da0*/  LDS R16, [R16] ;  /* 0x0000000010107984 */ /* 0x000ee80000000800 */
[----:B------:R-:W3:Y:S04]  /*0db0*/  LDS R15, [R18] ;  /* 0x00000000120f7984 */ /* 0x000ee80000000800 */
[----:B------:R-:W3:Y:S01]  /*0dc0*/  LDS R14, [R20] ;  /* 0x00000000140e7984 */ /* 0x000ee20000000800 */
[----:B0-----:R-:W-:Y:S01]  /*0dd0*/  LEA R13, R0, UR8, 0x8 ;  /* 0x00000008000d7c11 */ /* 0x001fe2000f8e40ff */
[----:B-1----:R-:W-:Y:S01]  /*0de0*/  IMAD.WIDE R10, R17, 0x4, R4 ;  /* 0x00000004110a7825 */ /* 0x002fe200078e0204 */
[----:B------:R-:W-:-:S03]  /*0df0*/  LOP3.LUT R0, R3, 0x180, R6, 0xfe, !PT ;  /* 0x0000018003007812 */ /* 0x000fc600078efe06 */
[----:B------:R-:W-:Y:S01]  /*0e00*/  IMAD.WIDE R12, R13, 0x4, R4 ;  /* 0x000000040d0c7825 */ /* 0x000fe200078e0204 */
[----:B------:R-:W-:Y:S01]  /*0e10*/  LOP3.LUT R3, R3, 0x100, R6, 0xfe, !PT ;  /* 0x0000010003037812 */ /* 0x000fe200078efe06 */
[----:B--2---:R0:W-:Y:S01]  /*0e20*/  @!P0 STG.E desc[UR6][R10.64], R19 ;  /* 0x000000130a008986 */ /* 0x0041e2000c101906 */
[----:B------:R-:W-:-:S03]  /*0e30*/  PLOP3.LUT P0, PT, PT, PT, UP0, 0x80, 0x0 ;  /* 0x000000000000781c */ /* 0x000fc60003f0f008 */
[----:B------:R1:W-:Y:S01]  /*0e40*/  @!P1 STG.E desc[UR6][R12.64], R21 ;  /* 0x000000150c009986 */ /* 0x0003e2000c101906 */
[----:B------:R-:W-:Y:S02]  /*0e50*/  PLOP3.LUT P1, PT, PT, PT, UP0, 0x80, 0x0 ;  /* 0x000000000000781c */ /* 0x000fe40003f2f008 */
[----:B------:R-:W-:Y:S02]  /*0e60*/  PLOP3.LUT P2, PT, PT, PT, UP0, 0x80, 0x0 ;  /* 0x000000000000781c */ /* 0x000fe40003f4f008 */
[----:B------:R-:W-:Y:S02]  /*0e70*/  PLOP3.LUT P3, PT, PT, PT, UP0, 0x80, 0x0 ;  /* 0x000000000000781c */ /* 0x000fe40003f6f008 */
[----:B------:R-:W-:Y:S02]  /*0e80*/  LEA R3, R3, UR8, 0x8 ;  /* 0x0000000803037c11 */ /* 0x000fe4000f8e40ff */
[----:B----4-:R-:W-:Y:S02]  /*0e90*/  LEA R23, R0, UR8, 0x8 ;  /* 0x0000000800177c11 */ /* 0x010fe4000f8e40ff */
[----:B-----5:R-:W-:Y:S01]  /*0ea0*/  IADD3 R25, R17, 0x20000, RZ ;  /* 0x0002000011197810 */ /* 0x020fe20007ffe0ff */
[----:B0-----:R-:W-:Y:S01]  /*0eb0*/  VIADD R19, R17, 0x28000 ;  /* 0x0002800011137836 */ /* 0x001fe20000000000 */
[----:B-1----:R-:W-:Y:S01]  /*0ec0*/  IADD3 R21, R17, 0x30000, RZ ;  /* 0x0003000011157810 */ /* 0x002fe20007ffe0ff */
[----:B------:R-:W-:-:S04]  /*0ed0*/  IMAD.WIDE R2, R3, 0x4, R4 ;  /* 0x0000000403027825 */ /* 0x000fc800078e0204 */
[--C-:B------:R-:W-:Y:S01]  /*0ee0*/  IMAD.WIDE R10, R23, 0x4, R4.reuse ;  /* 0x00000004170a7825 */ /* 0x100fe200078e0204 */
[----:B------:R0:W-:Y:S03]  /*0ef0*/  @!P0 STG.E desc[UR6][R2.64], R9 ;  /* 0x0000000902008986 */ /* 0x0001e6000c101906 */
[--C-:B------:R-:W-:Y:S01]  /*0f00*/  IMAD.WIDE R12, R25, 0x4, R4.reuse ;  /* 0x00000004190c7825 */ /* 0x100fe200078e0204 */
[----:B---3--:R0:W-:Y:S03]  /*0f10*/  @!P1 STG.E desc[UR6][R10.64], R8 ;  /* 0x000000080a009986 */ /* 0x0081e6000c101906 */
[--C-:B------:R-:W-:Y:S01]  /*0f20*/  IMAD.WIDE R18, R19, 0x4, R4.reuse ;  /* 0x0000000413127825 */ /* 0x100fe200078e0204 */
[----:B------:R0:W-:Y:S03]  /*0f30*/  @!P2 STG.E desc[UR6][R12.64], R16 ;  /* 0x000000100c00a986 */ /* 0x0001e6000c101906 */
[----:B------:R-:W-:Y:S01]  /*0f40*/  IMAD.WIDE R20, R21, 0x4, R4 ;  /* 0x0000000415147825 */ /* 0x000fe200078e0204 */
[----:B------:R0:W-:Y:S04]  /*0f50*/  @!P3 STG.E desc[UR6][R18.64], R15 ;  /* 0x0000000f1200b986 */ /* 0x0001e8000c101906 */
[----:B------:R0:W-:Y:S02]  /*0f60*/  @!P4 STG.E desc[UR6][R20.64], R14 ;  /* 0x0000000e1400c986 */ /* 0x0001e4000c101906 */
[----:B0-----:R-:W-:Y:S05]  /*0f70*/  @!P5 EXIT ;  /* 0x000000000000d94d */ /* 0x001fea0003800000 */
[----:B------:R-:W0:Y:S01]  /*0f80*/  LDS R7, [R7] ;  /* 0x0000000007077984 */ /* 0x000e220000000800 */
[----:B------:R-:W-:-:S04]  /*0f90*/  VIADD R17, R17, 0x38000 ;  /* 0x0003800011117836 */ /* 0x000fc80000000000 */
[----:B------:R-:W-:-:S05]  /*0fa0*/  IMAD.WIDE R4, R17, 0x4, R4 ;  /* 0x0000000411047825 */ /* 0x000fca00078e0204 */
[----:B0-----:R-:W-:Y:S01]  /*0fb0*/  STG.E desc[UR6][R4.64], R7 ;  /* 0x0000000704007986 */ /* 0x001fe2000c101906 */
[----:B------:R-:W-:Y:S05]  /*0fc0*/  EXIT ;  /* 0x000000000000794d */ /* 0x000fea0003800000 */
.L_x_0:
[----:B------:R-:W-:-:S00]  /*0fd0*/  BRA `(.L_x_0) ;  /* 0xfffffffc00fc7947 */ /* 0x000fc0000383ffff */
[----:B------:R-:W-:-:S00]  /*0fe0*/  NOP ;  /* 0x0000000000007918 */ /* 0x000fc00000000000 */
        /* <DEDUP_REMOVED lines=9> */
.L_x_1:


//--------------------- .nv.global.init           --------------------------
	.section	.nv.global.init,"aw",@progbits
.nv.global.init:
	.type		_$_str,@object
	.size		_$_str,(_$_str_$_2 - _$_str)
_$_str:
        /*0000*/ 	.byte	0x5f, 0x5f, 0x43, 0x55, 0x44, 0x41, 0x5f, 0x46, 0x54, 0x5a, 0x00
	.type		_$_str_$_2,@object
	.size		_$_str_$_2,(.L_1 - _$_str_$_2)
_$_str_$_2:
        /*000b*/ 	.byte	0x5f, 0x5f, 0x43, 0x55, 0x44, 0x41, 0x5f, 0x50, 0x52, 0x45, 0x43, 0x5f, 0x53, 0x51, 0x52, 0x54
        /*001b*/ 	.byte	0x00
.L_1:


//--------------------- .nv.shared.triton_poi_fused__native_batch_norm_legit_no_training_relu_24 --------------------------
	.section	.nv.shared.triton_poi_fused__native_batch_norm_legit_no_training_relu_24,"aw",@nobits
	.sectionflags	@""
	.align	16
	.zero		1024


//--------------------- .nv.constant0.triton_poi_fused__native_batch_norm_legit_no_training_relu_24 --------------------------
	.section	.nv.constant0.triton_poi_fused__native_batch_norm_legit_no_training_relu_24,"a",@progbits
	.sectionflags	@""
	.align	4
.nv.constant0.triton_poi_fused__native_batch_norm_legit_no_training_relu_24:
	.zero		584
